//
// Generated by NVIDIA NVVM Compiler
//
// Compiler Build ID: CL-36424714
// Cuda compilation tools, release 13.0, V13.0.88
// Based on NVVM 20.0.0
//

.version 9.0
.target sm_100
.address_size 64

	// .globl	_Z12helloFromGPUv
.extern .func  (.param .b32 func_retval0) vprintf
(
	.param .b64 vprintf_param_0,
	.param .b64 vprintf_param_1
)
;
.global .align 1 .b8 $str[23] = {72, 101, 108, 108, 111, 32, 87, 111, 114, 108, 100, 32, 102, 114, 111, 109, 32, 71, 80, 85, 33, 10};
.global .align 1 .b8 $str$1[42] = {72, 101, 108, 108, 111, 32, 87, 111, 114, 108, 100, 32, 102, 114, 111, 109, 32, 98, 108, 111, 99, 107, 32, 37, 100, 32, 97, 110, 100, 32, 116, 104, 114, 101, 97, 100, 32, 37, 100, 33, 10};
.global .align 1 .b8 $str$2[48] = {72, 101, 108, 108, 111, 32, 87, 111, 114, 108, 100, 32, 102, 114, 111, 109, 32, 98, 108, 111, 99, 107, 45, 37, 100, 32, 97, 110, 100, 32, 116, 104, 114, 101, 97, 100, 45, 40, 37, 100, 44, 32, 37, 100, 41, 33, 10};

.visible .entry _Z12helloFromGPUv()
{
	.reg .b32 	%r<3>;
	.reg .b64 	%rd<3>;

	mov.u64 	%rd1, $str;
	cvta.global.u64 	%rd2, %rd1;
	{ // callseq 0, 0
	.param .b64 param0;
	st.param.b64 	[param0], %rd2;
	.param .b64 param1;
	st.param.b64 	[param1], 0;
	.param .b32 retval0;
	call.uni (retval0), 
	vprintf, 
	(
	param0, 
	param1
	);
	ld.param.b32 	%r1, [retval0];
	} // callseq 0
	ret;

}
	// .globl	_Z13helloFromGPU1v
.visible .entry _Z13helloFromGPU1v()
{
	.local .align 8 .b8 	__local_depot1[8];
	.reg .b64 	%SP;
	.reg .b64 	%SPL;
	.reg .b32 	%r<5>;
	.reg .b64 	%rd<5>;

	mov.u64 	%SPL, __local_depot1;
	cvta.local.u64 	%SP, %SPL;
	add.u64 	%rd1, %SP, 0;
	add.u64 	%rd2, %SPL, 0;
	mov.u32 	%r1, %ctaid.x;
	mov.u32 	%r2, %tid.x;
	st.local.v2.u32 	[%rd2], {%r1, %r2};
	mov.u64 	%rd3, $str$1;
	cvta.global.u64 	%rd4, %rd3;
	{ // callseq 1, 0
	.param .b64 param0;
	st.param.b64 	[param0], %rd4;
	.param .b64 param1;
	st.param.b64 	[param1], %rd1;
	.param .b32 retval0;
	call.uni (retval0), 
	vprintf, 
	(
	param0, 
	param1
	);
	ld.param.b32 	%r3, [retval0];
	} // callseq 1
	ret;

}
	// .globl	_Z13helloFromGPU2v
.visible .entry _Z13helloFromGPU2v()
{
	.local .align 8 .b8 	__local_depot2[16];
	.reg .b64 	%SP;
	.reg .b64 	%SPL;
	.reg .b32 	%r<6>;
	.reg .b64 	%rd<5>;

	mov.u64 	%SPL, __local_depot2;
	cvta.local.u64 	%SP, %SPL;
	add.u64 	%rd1, %SP, 0;
	add.u64 	%rd2, %SPL, 0;
	mov.u32 	%r1, %ctaid.x;
	mov.u32 	%r2, %tid.x;
	mov.u32 	%r3, %tid.y;
	st.local.v2.u32 	[%rd2], {%r1, %r2};
	st.local.u32 	[%rd2+8], %r3;
	mov.u64 	%rd3, $str$2;
	cvta.global.u64 	%rd4, %rd3;
	{ // callseq 2, 0
	.param .b64 param0;
	st.param.b64 	[param0], %rd4;
	.param .b64 param1;
	st.param.b64 	[param1], %rd1;
	.param .b32 retval0;
	call.uni (retval0), 
	vprintf, 
	(
	param0, 
	param1
	);
	ld.param.b32 	%r4, [retval0];
	} // callseq 2
	ret;

}


// ===== COMPILED SASS (sm_100) =====

	.target	sm_100

	.elftype	@"ET_EXEC"


//--------------------- .note.nv.tkinfo           --------------------------
	.section	.note.nv.tkinfo,"",@"SHT_NOTE"
	.sectionflags	@"SHF_NOTE_NV_TKINFO"
	.tkinfo
        /*0018*/ 	.word	0x00000002
        /*0030*/ 	.string	""
        /*0030*/ 	.string	"ptxas"
        /*0030*/ 	.string	"Cuda compilation tools, release 13.0, V13.0.88"
        /*0030*/ 	.string	"Build cuda_13.0.r13.0/compiler.36424714_0"
        /*0030*/ 	.string	"-arch sm_100 -m 64 "



//--------------------- .note.nv.cuinfo           --------------------------
	.section	.note.nv.cuinfo,"",@"SHT_NOTE"
	.sectionflags	@"SHF_NOTE_NV_CUINFO"
        /*0018*/ 	.short	0x0002
        /*001a*/ 	.short	0x0064
        /*001c*/ 	.short	0x0082
	.zero		2


//--------------------- .nv.info                  --------------------------
	.section	.nv.info,"",@"SHT_CUDA_INFO"
	.align	4


	//----- nvinfo : EIATTR_REGCOUNT
	.align		4
        /*0000*/ 	.byte	0x04, 0x2f
        /*0002*/ 	.short	(.L_4 - .L_3)
	.align		4
.L_3:
        /*0004*/ 	.word	index@(_Z12helloFromGPUv)
        /*0008*/ 	.word	0x00000018


	//----- nvinfo : EIATTR_FRAME_SIZE
	.align		4
.L_4:
        /*000c*/ 	.byte	0x04, 0x11
        /*000e*/ 	.short	(.L_6 - .L_5)
	.align		4
.L_5:
        /*0010*/ 	.word	index@(_Z12helloFromGPUv)
        /*0014*/ 	.word	0x00000000


	//----- nvinfo : EIATTR_REGCOUNT
	.align		4
.L_6:
        /*0018*/ 	.byte	0x04, 0x2f
        /*001a*/ 	.short	(.L_8 - .L_7)
	.align		4
.L_7:
        /*001c*/ 	.word	index@(_Z13helloFromGPU1v)
        /*0020*/ 	.word	0x00000018


	//----- nvinfo : EIATTR_FRAME_SIZE
	.align		4
.L_8:
        /*0024*/ 	.byte	0x04, 0x11
        /*0026*/ 	.short	(.L_10 - .L_9)
	.align		4
.L_9:
        /*0028*/ 	.word	index@(_Z13helloFromGPU1v)
        /*002c*/ 	.word	0x00000008


	//----- nvinfo : EIATTR_REGCOUNT
	.align		4
.L_10:
        /*0030*/ 	.byte	0x04, 0x2f
        /*0032*/ 	.short	(.L_12 - .L_11)
	.align		4
.L_11:
        /*0034*/ 	.word	index@(_Z13helloFromGPU2v)
        /*0038*/ 	.word	0x00000018


	//----- nvinfo : EIATTR_FRAME_SIZE
	.align		4
.L_12:
        /*003c*/ 	.byte	0x04, 0x11
        /*003e*/ 	.short	(.L_14 - .L_13)
	.align		4
.L_13:
        /*0040*/ 	.word	index@(_Z13helloFromGPU2v)
        /*0044*/ 	.word	0x00000010


	//----- nvinfo : EIATTR_MIN_STACK_SIZE
	.align		4
.L_14:
        /*0048*/ 	.byte	0x04, 0x12
        /*004a*/ 	.short	(.L_16 - .L_15)
	.align		4
.L_15:
        /*004c*/ 	.word	index@(_Z13helloFromGPU2v)
        /*0050*/ 	.word	0x00000010


	//----- nvinfo : EIATTR_MIN_STACK_SIZE
	.align		4
.L_16:
        /*0054*/ 	.byte	0x04, 0x12
        /*0056*/ 	.short	(.L_18 - .L_17)
	.align		4
.L_17:
        /*0058*/ 	.word	index@(_Z13helloFromGPU1v)
        /*005c*/ 	.word	0x00000008


	//----- nvinfo : EIATTR_MIN_STACK_SIZE
	.align		4
.L_18:
        /*0060*/ 	.byte	0x04, 0x12
        /*0062*/ 	.short	(.L_20 - .L_19)
	.align		4
.L_19:
        /*0064*/ 	.word	index@(_Z12helloFromGPUv)
        /*0068*/ 	.word	0x00000000
.L_20:


//--------------------- .nv.compat                --------------------------
	.section	.nv.compat,"",@"SHT_CUDA_COMPAT_INFO"
	.align	4
        /*0000*/ 	.byte	0x02, 0x09, 0x00, 0x00, 0x02, 0x02, 0x01, 0x00, 0x02, 0x05, 0x05, 0x00, 0x03, 0x07, 0x01, 0x01
        /*0010*/ 	.byte	0x02, 0x03, 0x00, 0x00, 0x02, 0x06, 0x01, 0x00, 0x04, 0x0b, 0x08, 0x00, 0x09, 0x00, 0x00, 0x00
        /*0020*/ 	.byte	0x00, 0x00, 0x00, 0x00


//--------------------- .nv.info._Z13helloFromGPU2v --------------------------
	.section	.nv.info._Z13helloFromGPU2v,"",@"SHT_CUDA_INFO"
	.sectionflags	@""
	.align	4


	//----- nvinfo : EIATTR_CUDA_API_VERSION
	.align		4
        /*0000*/ 	.byte	0x04, 0x37
        /*0002*/ 	.short	(.L_22 - .L_21)
.L_21:
        /*0004*/ 	.word	0x00000082


	//----- nvinfo : EIATTR_SPARSE_MMA_MASK
	.align		4
.L_22:
        /*0008*/ 	.byte	0x03, 0x50
        /*000a*/ 	.short	0x0000


	//----- nvinfo : EIATTR_MAXREG_COUNT
	.align		4
        /*000c*/ 	.byte	0x03, 0x1b
        /*000e*/ 	.short	0x00ff


	//----- nvinfo : EIATTR_EXTERNS
	.align		4
        /*0010*/ 	.byte	0x04, 0x0f
        /*0012*/ 	.short	(.L_24 - .L_23)


	//   ....[0]....
	.align		4
.L_23:
        /*0014*/ 	.word	index@(vprintf)


	//----- nvinfo : EIATTR_MERCURY_ISA_VERSION
	.align		4
.L_24:
        /*0018*/ 	.byte	0x03, 0x5f
        /*001a*/ 	.short	0x0101


	//----- nvinfo : EIATTR_VRC_CTA_INIT_COUNT
	.align		4
        /*001c*/ 	.byte	0x02, 0x4a
	.zero		1
	.zero		1


	//----- nvinfo : EIATTR_SYSCALL_OFFSETS
	.align		4
        /*0020*/ 	.byte	0x04, 0x46
        /*0022*/ 	.short	(.L_26 - .L_25)


	//   ....[0]....
.L_25:
        /*0024*/ 	.word	0x00000110


	//----- nvinfo : EIATTR_EXIT_INSTR_OFFSETS
	.align		4
.L_26:
        /*0028*/ 	.byte	0x04, 0x1c
        /*002a*/ 	.short	(.L_28 - .L_27)


	//   ....[0]....
.L_27:
        /*002c*/ 	.word	0x00000120


	//----- nvinfo : EIATTR_SW_WAR
	.align		4
.L_28:
        /*0030*/ 	.byte	0x04, 0x36
        /*0032*/ 	.short	(.L_30 - .L_29)
.L_29:
        /*0034*/ 	.word	0x00000008
.L_30:


//--------------------- .nv.info._Z13helloFromGPU1v --------------------------
	.section	.nv.info._Z13helloFromGPU1v,"",@"SHT_CUDA_INFO"
	.sectionflags	@""
	.align	4


	//----- nvinfo : EIATTR_CUDA_API_VERSION
	.align		4
        /*0000*/ 	.byte	0x04, 0x37
        /*0002*/ 	.short	(.L_32 - .L_31)
.L_31:
        /*0004*/ 	.word	0x00000082


	//----- nvinfo : EIATTR_SPARSE_MMA_MASK
	.align		4
.L_32:
        /*0008*/ 	.byte	0x03, 0x50
        /*000a*/ 	.short	0x0000


	//----- nvinfo : EIATTR_MAXREG_COUNT
	.align		4
        /*000c*/ 	.byte	0x03, 0x1b
        /*000e*/ 	.short	0x00ff


	//----- nvinfo : EIATTR_EXTERNS
	.align		4
        /*0010*/ 	.byte	0x04, 0x0f
        /*0012*/ 	.short	(.L_34 - .L_33)


	//   ....[0]....
	.align		4
.L_33:
        /*0014*/ 	.word	index@(vprintf)


	//----- nvinfo : EIATTR_MERCURY_ISA_VERSION
	.align		4
.L_34:
        /*0018*/ 	.byte	0x03, 0x5f
        /*001a*/ 	.short	0x0101


	//----- nvinfo : EIATTR_VRC_CTA_INIT_COUNT
	.align		4
        /*001c*/ 	.byte	0x02, 0x4a
	.zero		1
	.zero		1


	//----- nvinfo : EIATTR_SYSCALL_OFFSETS
	.align		4
        /*0020*/ 	.byte	0x04, 0x46
        /*0022*/ 	.short	(.L_36 - .L_35)


	//   ....[0]....
.L_35:
        /*0024*/ 	.word	0x000000f0


	//----- nvinfo : EIATTR_EXIT_INSTR_OFFSETS
	.align		4
.L_36:
        /*0028*/ 	.byte	0x04, 0x1c
        /*002a*/ 	.short	(.L_38 - .L_37)


	//   ....[0]....
.L_37:
        /*002c*/ 	.word	0x00000100


	//----- nvinfo : EIATTR_SW_WAR
	.align		4
.L_38:
        /*0030*/ 	.byte	0x04, 0x36
        /*0032*/ 	.short	(.L_40 - .L_39)
.L_39:
        /*0034*/ 	.word	0x00000008
.L_40:


//--------------------- .nv.info._Z12helloFromGPUv --------------------------
	.section	.nv.info._Z12helloFromGPUv,"",@"SHT_CUDA_INFO"
	.sectionflags	@""
	.align	4


	//----- nvinfo : EIATTR_CUDA_API_VERSION
	.align		4
        /*0000*/ 	.byte	0x04, 0x37
        /*0002*/ 	.short	(.L_42 - .L_41)
.L_41:
        /*0004*/ 	.word	0x00000082


	//----- nvinfo : EIATTR_SPARSE_MMA_MASK
	.align		4
.L_42:
        /*0008*/ 	.byte	0x03, 0x50
        /*000a*/ 	.short	0x0000


	//----- nvinfo : EIATTR_MAXREG_COUNT
	.align		4
        /*000c*/ 	.byte	0x03, 0x1b
        /*000e*/ 	.short	0x00ff


	//----- nvinfo : EIATTR_EXTERNS
	.align		4
        /*0010*/ 	.byte	0x04, 0x0f
        /*0012*/ 	.short	(.L_44 - .L_43)


	//   ....[0]....
	.align		4
.L_43:
        /*0014*/ 	.word	index@(vprintf)


	//----- nvinfo : EIATTR_MERCURY_ISA_VERSION
	.align		4
.L_44:
        /*0018*/ 	.byte	0x03, 0x5f
        /*001a*/ 	.short	0x0101


	//----- nvinfo : EIATTR_VRC_CTA_INIT_COUNT
	.align		4
        /*001c*/ 	.byte	0x02, 0x4a
	.zero		1
	.zero		1


	//----- nvinfo : EIATTR_SYSCALL_OFFSETS
	.align		4
        /*0020*/ 	.byte	0x04, 0x46
        /*0022*/ 	.short	(.L_46 - .L_45)


	//   ....[0]....
.L_45:
        /*0024*/ 	.word	0x00000080


	//----- nvinfo : EIATTR_EXIT_INSTR_OFFSETS
	.align		4
.L_46:
        /*0028*/ 	.byte	0x04, 0x1c
        /*002a*/ 	.short	(.L_48 - .L_47)


	//   ....[0]....
.L_47:
        /*002c*/ 	.word	0x00000090


	//----- nvinfo : EIATTR_SW_WAR
	.align		4
.L_48:
        /*0030*/ 	.byte	0x04, 0x36
        /*0032*/ 	.short	(.L_50 - .L_49)
.L_49:
        /*0034*/ 	.word	0x00000008
.L_50:


//--------------------- .nv.callgraph             --------------------------
	.section	.nv.callgraph,"",@"SHT_CUDA_CALLGRAPH"
	.align	4
	.sectionentsize	8
	.align		4
        /*0000*/ 	.word	0x00000000
	.align		4
        /*0004*/ 	.word	0xffffffff
	.align		4
        /*0008*/ 	.word	index@(_Z13helloFromGPU2v)
	.align		4
        /*000c*/ 	.word	index@(vprintf)
	.align		4
        /*0010*/ 	.word	index@(_Z13helloFromGPU1v)
	.align		4
        /*0014*/ 	.word	index@(vprintf)
	.align		4
        /*0018*/ 	.word	index@(_Z12helloFromGPUv)
	.align		4
        /*001c*/ 	.word	index@(vprintf)
	.align		4
        /*0020*/ 	.word	0x00000000
	.align		4
        /*0024*/ 	.word	0xfffffffe
	.align		4
        /*0028*/ 	.word	0x00000000
	.align		4
        /*002c*/ 	.word	0xfffffffd
	.align		4
        /*0030*/ 	.word	0x00000000
	.align		4
        /*0034*/ 	.word	0xfffffffc


//--------------------- .nv.constant4             --------------------------
	.section	.nv.constant4,"a",@progbits
	.align	8
	.align		8
.nv.constant4:
        /*0000*/ 	.dword	vprintf
	.align		8
        /*0008*/ 	.dword	$str
	.align		8
        /*0010*/ 	.dword	$str$1
	.align		8
        /*0018*/ 	.dword	$str$2


//--------------------- .text._Z13helloFromGPU2v  --------------------------
	.section	.text._Z13helloFromGPU2v,"ax",@progbits
	.align	128
        .global         _Z13helloFromGPU2v
        .type           _Z13helloFromGPU2v,@function
        .size           _Z13helloFromGPU2v,(.L_x_6 - _Z13helloFromGPU2v)
        .other          _Z13helloFromGPU2v,@"STO_CUDA_ENTRY STV_DEFAULT"
_Z13helloFromGPU2v:
.text._Z13helloFromGPU2v:
[----:B------:R-:W0:Y:S01]  /*0000*/  LDC R1, c[0x0][0x37c] ;  /* 0x0000df00ff017b82 */ /* 0x000e220000000800 */
[----:B------:R-:W1:Y:S01]  /*0010*/  S2R R8, SR_CTAID.X ;  /* 0x0000000000087919 */ /* 0x000e620000002500 */
[----:B0-----:R-:W-:Y:S01]  /*0020*/  VIADD R1, R1, 0xfffffff0 ;  /* 0xfffffff001017836 */ /* 0x001fe20000000000 */
[----:B------:R-:W-:Y:S01]  /*0030*/  MOV R0, 0x0 ;  /* 0x0000000000007802 */ /* 0x000fe20000000f00 */
[----:B------:R-:W0:Y:S01]  /*0040*/  LDCU UR4, c[0x0][0x2f8] ;  /* 0x00005f00ff0477ac */ /* 0x000e220008000800 */
[----:B------:R-:W1:Y:S03]  /*0050*/  S2R R9, SR_TID.X ;  /* 0x0000000000097919 */ /* 0x000e660000002100 */
[----:B------:R2:W3:Y:S01]  /*0060*/  LDC.64 R2, c[0x4][R0] ;  /* 0x0100000000027b82 */ /* 0x0004e20000000a00 */
[----:B------:R-:W4:Y:S01]  /*0070*/  LDCU.64 UR6, c[0x4][0x18] ;  /* 0x01000300ff0677ac */ /* 0x000f220008000a00 */
[----:B------:R-:W5:Y:S01]  /*0080*/  S2R R10, SR_TID.Y ;  /* 0x00000000000a7919 */ /* 0x000f620000002200 */
[----:B------:R-:W2:Y:S01]  /*0090*/  LDCU UR5, c[0x0][0x2fc] ;  /* 0x00005f80ff0577ac */ /* 0x000ea20008000800 */
[----:B0-----:R-:W-:Y:S01]  /*00a0*/  IADD3 R6, P0, PT, R1, UR4, RZ ;  /* 0x0000000401067c10 */ /* 0x001fe2000ff1e0ff */
[----:B----4-:R-:W-:Y:S01]  /*00b0*/  IMAD.U32 R4, RZ, RZ, UR6 ;  /* 0x00000006ff047e24 */ /* 0x010fe2000f8e00ff */
[----:B------:R-:W-:-:S03]  /*00c0*/  MOV R5, UR7 ;  /* 0x0000000700057c02 */ /* 0x000fc60008000f00 */
[----:B--2---:R-:W-:Y:S01]  /*00d0*/  IMAD.X R7, RZ, RZ, UR5, P0 ;  /* 0x00000005ff077e24 */ /* 0x004fe200080e06ff */
[----:B-1----:R0:W-:Y:S04]  /*00e0*/  STL.64 [R1], R8 ;  /* 0x0000000801007387 */ /* 0x0021e80000100a00 */
[----:B-----5:R0:W-:Y:S03]  /*00f0*/  STL [R1+0x8], R10 ;  /* 0x0000080a01007387 */ /* 0x0201e60000100800 */
[----:B------:R-:W-:-:S07]  /*0100*/  LEPC R20, `(.L_x_0) ;  /* 0x000000001014794e */ /* 0x000fce0000000000 */
[----:B0--3--:R-:W-:Y:S05]  /*0110*/  CALL.ABS.NOINC R2 ;  /* 0x0000000002007343 */ /* 0x009fea0003c00000 */
.L_x_0:
[----:B------:R-:W-:Y:S05]  /*0120*/  EXIT ;  /* 0x000000000000794d */ /* 0x000fea0003800000 */
.L_x_1:
[----:B------:R-:W-:-:S00]  /*0130*/  BRA `(.L_x_1) ;  /* 0xfffffffc00fc7947 */ /* 0x000fc0000383ffff */
[----:B------:R-:W-:-:S00]  /*0140*/  NOP ;  /* 0x0000000000007918 */ /* 0x000fc00000000000 */
        /* <DEDUP_REMOVED lines=11> */
.L_x_6:


//--------------------- .text._Z13helloFromGPU1v  --------------------------
	.section	.text._Z13helloFromGPU1v,"ax",@progbits
	.align	128
        .global         _Z13helloFromGPU1v
        .type           _Z13helloFromGPU1v,@function
        .size           _Z13helloFromGPU1v,(.L_x_7 - _Z13helloFromGPU1v)
        .other          _Z13helloFromGPU1v,@"STO_CUDA_ENTRY STV_DEFAULT"
_Z13helloFromGPU1v:
.text._Z13helloFromGPU1v:
        /* <DEDUP_REMOVED lines=8> */
[----:B------:R-:W5:Y:S01]  /*0080*/  LDCU UR5, c[0x0][0x2fc] ;  /* 0x00005f80ff0577ac */ /* 0x000f620008000800 */
[----:B0-----:R-:W-:Y:S01]  /*0090*/  IADD3 R6, P0, PT, R1, UR4, RZ ;  /* 0x0000000401067c10 */ /* 0x001fe2000ff1e0ff */
[----:B----4-:R-:W-:Y:S01]  /*00a0*/  IMAD.U32 R4, RZ, RZ, UR6 ;  /* 0x00000006ff047e24 */ /* 0x010fe2000f8e00ff */
[----:B------:R-:W-:-:S03]  /*00b0*/  MOV R5, UR7 ;  /* 0x0000000700057c02 */ /* 0x000fc60008000f00 */
[----:B-----5:R-:W-:Y:S01]  /*00c0*/  IMAD.X R7, RZ, RZ, UR5, P0 ;  /* 0x00000005ff077e24 */ /* 0x020fe200080e06ff */
[----:B-1----:R2:W-:Y:S07]  /*00d0*/  STL.64 [R1], R8 ;  /* 0x0000000801007387 */ /* 0x0025ee0000100a00 */
[----:B------:R-:W-:-:S07]  /*00e0*/  LEPC R20, `(.L_x_2) ;  /* 0x000000001014794e */ /* 0x000fce0000000000 */
[----:B--23--:R-:W-:Y:S05]  /*00f0*/  CALL.ABS.NOINC R2 ;  /* 0x0000000002007343 */ /* 0x00cfea0003c00000 */
.L_x_2:
[----:B------:R-:W-:Y:S05]  /*0100*/  EXIT ;  /* 0x000000000000794d */ /* 0x000fea0003800000 */
.L_x_3:
        /* <DEDUP_REMOVED lines=15> */
.L_x_7:


//--------------------- .text._Z12helloFromGPUv   --------------------------
	.section	.text._Z12helloFromGPUv,"ax",@progbits
	.align	128
        .global         _Z12helloFromGPUv
        .type           _Z12helloFromGPUv,@function
        .size           _Z12helloFromGPUv,(.L_x_8 - _Z12helloFromGPUv)
        .other          _Z12helloFromGPUv,@"STO_CUDA_ENTRY STV_DEFAULT"
_Z12helloFromGPUv:
.text._Z12helloFromGPUv:
[----:B------:R-:W0:Y:S01]  /*0000*/  LDC R1, c[0x0][0x37c] ;  /* 0x0000df00ff017b82 */ /* 0x000e220000000800 */
[----:B------:R-:W-:Y:S01]  /*0010*/  MOV R0, 0x0 ;  /* 0x0000000000007802 */ /* 0x000fe20000000f00 */
[----:B------:R-:W1:Y:S01]  /*0020*/  LDCU.64 UR4, c[0x4][0x8] ;  /* 0x01000100ff0477ac */ /* 0x000e620008000a00 */
[----:B------:R-:W-:-:S05]  /*0030*/  CS2R R6, SRZ ;  /* 0x0000000000067805 */ /* 0x000fca000001ff00 */
[----:B------:R2:W3:Y:S01]  /*0040*/  LDC.64 R2, c[0x4][R0] ;  /* 0x0100000000027b82 */ /* 0x0004e20000000a00 */
[----:B-1----:R-:W-:Y:S02]  /*0050*/  IMAD.U32 R4, RZ, RZ, UR4 ;  /* 0x00000004ff047e24 */ /* 0x002fe4000f8e00ff */
[----:B--2---:R-:W-:-:S07]  /*0060*/  IMAD.U32 R5, RZ, RZ, UR5 ;  /* 0x00000005ff057e24 */ /* 0x004fce000f8e00ff */
[----:B------:R-:W-:-:S07]  /*0070*/  LEPC R20, `(.L_x_4) ;  /* 0x000000001014794e */ /* 0x000fce0000000000 */
[----:B0--3--:R-:W-:Y:S05]  /*0080*/  CALL.ABS.NOINC R2 ;  /* 0x0000000002007343 */ /* 0x009fea0003c00000 */
.L_x_4:
[----:B------:R-:W-:Y:S05]  /*0090*/  EXIT ;  /* 0x000000000000794d */ /* 0x000fea0003800000 */
.L_x_5:
        /* <DEDUP_REMOVED lines=14> */
.L_x_8:


//--------------------- .nv.global.init           --------------------------
	.section	.nv.global.init,"aw",@progbits
.nv.global.init:
	.type		$str,@object
	.size		$str,($str$1 - $str)
$str:
        /*0000*/ 	.byte	0x48, 0x65, 0x6c, 0x6c, 0x6f, 0x20, 0x57, 0x6f, 0x72, 0x6c, 0x64, 0x20, 0x66, 0x72, 0x6f, 0x6d
        /*0010*/ 	.byte	0x20, 0x47, 0x50, 0x55, 0x21, 0x0a, 0x00
	.type		$str$1,@object
	.size		$str$1,($str$2 - $str$1)
$str$1:
        /*0017*/ 	.byte	0x48, 0x65, 0x6c, 0x6c, 0x6f, 0x20, 0x57, 0x6f, 0x72, 0x6c, 0x64, 0x20, 0x66, 0x72, 0x6f, 0x6d
        /*0027*/ 	.byte	0x20, 0x62, 0x6c, 0x6f, 0x63, 0x6b, 0x20, 0x25, 0x64, 0x20, 0x61, 0x6e, 0x64, 0x20, 0x74, 0x68
        /*0037*/ 	.byte	0x72, 0x65, 0x61, 0x64, 0x20, 0x25, 0x64, 0x21, 0x0a, 0x00
	.type		$str$2,@object
	.size		$str$2,(.L_2 - $str$2)
$str$2:
        /*0041*/ 	.byte	0x48, 0x65, 0x6c, 0x6c, 0x6f, 0x20, 0x57, 0x6f, 0x72, 0x6c, 0x64, 0x20, 0x66, 0x72, 0x6f, 0x6d
        /*0051*/ 	.byte	0x20, 0x62, 0x6c, 0x6f, 0x63, 0x6b, 0x2d, 0x25, 0x64, 0x20, 0x61, 0x6e, 0x64, 0x20, 0x74, 0x68
        /*0061*/ 	.byte	0x72, 0x65, 0x61, 0x64, 0x2d, 0x28, 0x25, 0x64, 0x2c, 0x20, 0x25, 0x64, 0x29, 0x21, 0x0a, 0x00
.L_2:


//--------------------- .nv.shared.reserved.0     --------------------------
	.section	.nv.shared.reserved.0,"aw",@nobits
	.weak		__nv_reservedSMEM_offset_0_alias
	.size		__nv_reservedSMEM_offset_0_alias, 0, 64
	.other		__nv_reservedSMEM_offset_0_alias,@"STO_CUDA_RESERVED_SHARED STV_DEFAULT"
__nv_reservedSMEM_offset_0_alias:
	.zero		0
	.zero		64


//--------------------- .nv.constant0._Z13helloFromGPU2v --------------------------
	.section	.nv.constant0._Z13helloFromGPU2v,"a",@progbits
	.sectionflags	@""
	.align	4
.nv.constant0._Z13helloFromGPU2v:
	.zero		896


//--------------------- .nv.constant0._Z13helloFromGPU1v --------------------------
	.section	.nv.constant0._Z13helloFromGPU1v,"a",@progbits
	.sectionflags	@""
	.align	4
.nv.constant0._Z13helloFromGPU1v:
	.zero		896


//--------------------- .nv.constant0._Z12helloFromGPUv --------------------------
	.section	.nv.constant0._Z12helloFromGPUv,"a",@progbits
	.sectionflags	@""
	.align	4
.nv.constant0._Z12helloFromGPUv:
	.zero		896


//--------------------- SYMBOLS --------------------------

	.type		.nv.reservedSmem.offset0,@object
	.size		.nv.reservedSmem.offset0,0x4
	.type		vprintf,@function
